//
// Generated by NVIDIA NVVM Compiler
//
// Compiler Build ID: CL-36424714
// Cuda compilation tools, release 13.0, V13.0.88
// Based on NVVM 20.0.0
//

.version 9.0
.target sm_100
.address_size 64

	// .globl	_Z9helloCUDAv
.extern .func  (.param .b32 func_retval0) vprintf
(
	.param .b64 vprintf_param_0,
	.param .b64 vprintf_param_1
)
;
.global .align 1 .b8 $str[23] = {72, 101, 108, 108, 111, 32, 67, 85, 68, 65, 48, 32, 102, 114, 111, 109, 32, 71, 80, 85, 33, 10};

.visible .entry _Z9helloCUDAv()
{
	.reg .b32 	%r<3>;
	.reg .b64 	%rd<3>;

	mov.u64 	%rd1, $str;
	cvta.global.u64 	%rd2, %rd1;
	{ // callseq 0, 0
	.param .b64 param0;
	st.param.b64 	[param0], %rd2;
	.param .b64 param1;
	st.param.b64 	[param1], 0;
	.param .b32 retval0;
	call.uni (retval0), 
	vprintf, 
	(
	param0, 
	param1
	);
	ld.param.b32 	%r1, [retval0];
	} // callseq 0
	ret;

}


// ===== COMPILED SASS (sm_100) =====

	.target	sm_100

	.elftype	@"ET_EXEC"


//--------------------- .note.nv.tkinfo           --------------------------
	.section	.note.nv.tkinfo,"",@"SHT_NOTE"
	.sectionflags	@"SHF_NOTE_NV_TKINFO"
	.tkinfo
        /*0018*/ 	.word	0x00000002
        /*0030*/ 	.string	""
        /*0030*/ 	.string	"ptxas"
        /*0030*/ 	.string	"Cuda compilation tools, release 13.0, V13.0.88"
        /*0030*/ 	.string	"Build cuda_13.0.r13.0/compiler.36424714_0"
        /*0030*/ 	.string	"-arch sm_100 -m 64 "



//--------------------- .note.nv.cuinfo           --------------------------
	.section	.note.nv.cuinfo,"",@"SHT_NOTE"
	.sectionflags	@"SHF_NOTE_NV_CUINFO"
        /*0018*/ 	.short	0x0002
        /*001a*/ 	.short	0x0064
        /*001c*/ 	.short	0x0082
	.zero		2


//--------------------- .nv.info                  --------------------------
	.section	.nv.info,"",@"SHT_CUDA_INFO"
	.align	4


	//----- nvinfo : EIATTR_REGCOUNT
	.align		4
        /*0000*/ 	.byte	0x04, 0x2f
        /*0002*/ 	.short	(.L_2 - .L_1)
	.align		4
.L_1:
        /*0004*/ 	.word	index@(_Z9helloCUDAv)
        /*0008*/ 	.word	0x00000018


	//----- nvinfo : EIATTR_FRAME_SIZE
	.align		4
.L_2:
        /*000c*/ 	.byte	0x04, 0x11
        /*000e*/ 	.short	(.L_4 - .L_3)
	.align		4
.L_3:
        /*0010*/ 	.word	index@(_Z9helloCUDAv)
        /*0014*/ 	.word	0x00000000


	//----- nvinfo : EIATTR_MIN_STACK_SIZE
	.align		4
.L_4:
        /*0018*/ 	.byte	0x04, 0x12
        /*001a*/ 	.short	(.L_6 - .L_5)
	.align		4
.L_5:
        /*001c*/ 	.word	index@(_Z9helloCUDAv)
        /*0020*/ 	.word	0x00000000
.L_6:


//--------------------- .nv.compat                --------------------------
	.section	.nv.compat,"",@"SHT_CUDA_COMPAT_INFO"
	.align	4
        /*0000*/ 	.byte	0x02, 0x09, 0x00, 0x00, 0x02, 0x02, 0x01, 0x00, 0x02, 0x05, 0x05, 0x00, 0x03, 0x07, 0x01, 0x01
        /*0010*/ 	.byte	0x02, 0x03, 0x00, 0x00, 0x02, 0x06, 0x01, 0x00, 0x04, 0x0b, 0x08, 0x00, 0x09, 0x00, 0x00, 0x00
        /*0020*/ 	.byte	0x00, 0x00, 0x00, 0x00


//--------------------- .nv.info._Z9helloCUDAv    --------------------------
	.section	.nv.info._Z9helloCUDAv,"",@"SHT_CUDA_INFO"
	.sectionflags	@""
	.align	4


	//----- nvinfo : EIATTR_CUDA_API_VERSION
	.align		4
        /*0000*/ 	.byte	0x04, 0x37
        /*0002*/ 	.short	(.L_8 - .L_7)
.L_7:
        /*0004*/ 	.word	0x00000082


	//----- nvinfo : EIATTR_SPARSE_MMA_MASK
	.align		4
.L_8:
        /*0008*/ 	.byte	0x03, 0x50
        /*000a*/ 	.short	0x0000


	//----- nvinfo : EIATTR_MAXREG_COUNT
	.align		4
        /*000c*/ 	.byte	0x03, 0x1b
        /*000e*/ 	.short	0x00ff


	//----- nvinfo : EIATTR_EXTERNS
	.align		4
        /*0010*/ 	.byte	0x04, 0x0f
        /*0012*/ 	.short	(.L_10 - .L_9)


	//   ....[0]....
	.align		4
.L_9:
        /*0014*/ 	.word	index@(vprintf)


	//----- nvinfo : EIATTR_MERCURY_ISA_VERSION
	.align		4
.L_10:
        /*0018*/ 	.byte	0x03, 0x5f
        /*001a*/ 	.short	0x0101


	//----- nvinfo : EIATTR_VRC_CTA_INIT_COUNT
	.align		4
        /*001c*/ 	.byte	0x02, 0x4a
	.zero		1
	.zero		1


	//----- nvinfo : EIATTR_SYSCALL_OFFSETS
	.align		4
        /*0020*/ 	.byte	0x04, 0x46
        /*0022*/ 	.short	(.L_12 - .L_11)


	//   ....[0]....
.L_11:
        /*0024*/ 	.word	0x00000080


	//----- nvinfo : EIATTR_EXIT_INSTR_OFFSETS
	.align		4
.L_12:
        /*0028*/ 	.byte	0x04, 0x1c
        /*002a*/ 	.short	(.L_14 - .L_13)


	//   ....[0]....
.L_13:
        /*002c*/ 	.word	0x00000090


	//----- nvinfo : EIATTR_SW_WAR
	.align		4
.L_14:
        /*0030*/ 	.byte	0x04, 0x36
        /*0032*/ 	.short	(.L_16 - .L_15)
.L_15:
        /*0034*/ 	.word	0x00000008
.L_16:


//--------------------- .nv.callgraph             --------------------------
	.section	.nv.callgraph,"",@"SHT_CUDA_CALLGRAPH"
	.align	4
	.sectionentsize	8
	.align		4
        /*0000*/ 	.word	0x00000000
	.align		4
        /*0004*/ 	.word	0xffffffff
	.align		4
        /*0008*/ 	.word	index@(_Z9helloCUDAv)
	.align		4
        /*000c*/ 	.word	index@(vprintf)
	.align		4
        /*0010*/ 	.word	0x00000000
	.align		4
        /*0014*/ 	.word	0xfffffffe
	.align		4
        /*0018*/ 	.word	0x00000000
	.align		4
        /*001c*/ 	.word	0xfffffffd
	.align		4
        /*0020*/ 	.word	0x00000000
	.align		4
        /*0024*/ 	.word	0xfffffffc


//--------------------- .nv.constant4             --------------------------
	.section	.nv.constant4,"a",@progbits
	.align	8
	.align		8
.nv.constant4:
        /*0000*/ 	.dword	vprintf
	.align		8
        /*0008*/ 	.dword	$str


//--------------------- .text._Z9helloCUDAv       --------------------------
	.section	.text._Z9helloCUDAv,"ax",@progbits
	.align	128
        .global         _Z9helloCUDAv
        .type           _Z9helloCUDAv,@function
        .size           _Z9helloCUDAv,(.L_x_2 - _Z9helloCUDAv)
        .other          _Z9helloCUDAv,@"STO_CUDA_ENTRY STV_DEFAULT"
_Z9helloCUDAv:
.text._Z9helloCUDAv:
[----:B------:R-:W0:Y:S01]  /*0000*/  LDC R1, c[0x0][0x37c] ;  /* 0x0000df00ff017b82 */ /* 0x000e220000000800 */
[----:B------:R-:W-:Y:S01]  /*0010*/  MOV R0, 0x0 ;  /* 0x0000000000007802 */ /* 0x000fe20000000f00 */
[----:B------:R-:W1:Y:S01]  /*0020*/  LDCU.64 UR4, c[0x4][0x8] ;  /* 0x01000100ff0477ac */ /* 0x000e620008000a00 */
[----:B------:R-:W-:-:S05]  /*0030*/  CS2R R6, SRZ ;  /* 0x0000000000067805 */ /* 0x000fca000001ff00 */
[----:B------:R2:W3:Y:S01]  /*0040*/  LDC.64 R2, c[0x4][R0] ;  /* 0x0100000000027b82 */ /* 0x0004e20000000a00 */
[----:B-1----:R-:W-:Y:S02]  /*0050*/  IMAD.U32 R4, RZ, RZ, UR4 ;  /* 0x00000004ff047e24 */ /* 0x002fe4000f8e00ff */
[----:B--2---:R-:W-:-:S07]  /*0060*/  IMAD.U32 R5, RZ, RZ, UR5 ;  /* 0x00000005ff057e24 */ /* 0x004fce000f8e00ff */
[----:B------:R-:W-:-:S07]  /*0070*/  LEPC R20, `(.L_x_0) ;  /* 0x000000001014794e */ /* 0x000fce0000000000 */
[----:B0--3--:R-:W-:Y:S05]  /*0080*/  CALL.ABS.NOINC R2 ;  /* 0x0000000002007343 */ /* 0x009fea0003c00000 */
.L_x_0:
[----:B------:R-:W-:Y:S05]  /*0090*/  EXIT ;  /* 0x000000000000794d */ /* 0x000fea0003800000 */
.L_x_1:
[----:B------:R-:W-:-:S00]  /*00a0*/  BRA `(.L_x_1) ;  /* 0xfffffffc00fc7947 */ /* 0x000fc0000383ffff */
[----:B------:R-:W-:-:S00]  /*00b0*/  NOP ;  /* 0x0000000000007918 */ /* 0x000fc00000000000 */
        /* <DEDUP_REMOVED lines=12> */
.L_x_2:


//--------------------- .nv.global.init           --------------------------
	.section	.nv.global.init,"aw",@progbits
.nv.global.init:
	.type		$str,@object
	.size		$str,(.L_0 - $str)
$str:
        /*0000*/ 	.byte	0x48, 0x65, 0x6c, 0x6c, 0x6f, 0x20, 0x43, 0x55, 0x44, 0x41, 0x30, 0x20, 0x66, 0x72, 0x6f, 0x6d
        /*0010*/ 	.byte	0x20, 0x47, 0x50, 0x55, 0x21, 0x0a, 0x00
.L_0:


//--------------------- .nv.shared.reserved.0     --------------------------
	.section	.nv.shared.reserved.0,"aw",@nobits
	.weak		__nv_reservedSMEM_offset_0_alias
	.size		__nv_reservedSMEM_offset_0_alias, 0, 64
	.other		__nv_reservedSMEM_offset_0_alias,@"STO_CUDA_RESERVED_SHARED STV_DEFAULT"
__nv_reservedSMEM_offset_0_alias:
	.zero		0
	.zero		64


//--------------------- .nv.constant0._Z9helloCUDAv --------------------------
	.section	.nv.constant0._Z9helloCUDAv,"a",@progbits
	.sectionflags	@""
	.align	4
.nv.constant0._Z9helloCUDAv:
	.zero		896


//--------------------- SYMBOLS --------------------------

	.type		.nv.reservedSmem.offset0,@object
	.size		.nv.reservedSmem.offset0,0x4
	.type		vprintf,@function
